	.headerflags	@"EF_CUDA_TEXMODE_UNIFIED EF_CUDA_64BIT_ADDRESS EF_CUDA_ACCELERATORS EF_CUDA_SM90 EF_CUDA_VIRTUAL_SM(EF_CUDA_SM90)"
	.elftype	@"ET_EXEC"


//--------------------- .nv.info                  --------------------------
	.section	.nv.info,"",@"SHT_CUDA_INFO"
	.align	4


	//----- nvinfo : EIATTR_REGCOUNT
	.align		4
        /*0000*/ 	.byte	0x04, 0x2f
        /*0002*/ 	.short	(.L_1 - .L_0)
	.align		4
.L_0:
        /*0004*/ 	.word	index@(triton_poi_fused__unsafe_index_add_mul_sub_18)
        /*0008*/ 	.word	0x00000010


	//----- nvinfo : EIATTR_MIN_STACK_SIZE
	.align		4
.L_1:
        /*000c*/ 	.byte	0x04, 0x12
        /*000e*/ 	.short	(.L_3 - .L_2)
	.align		4
.L_2:
        /*0010*/ 	.word	index@(triton_poi_fused__unsafe_index_add_mul_sub_18)
        /*0014*/ 	.word	0x00000000


	//----- nvinfo : EIATTR_FRAME_SIZE
	.align		4
.L_3:
        /*0018*/ 	.byte	0x04, 0x11
        /*001a*/ 	.short	(.L_5 - .L_4)
	.align		4
.L_4:
        /*001c*/ 	.word	index@(triton_poi_fused__unsafe_index_add_mul_sub_18)
        /*0020*/ 	.word	0x00000000


	//----- nvinfo : EIATTR_MIN_STACK_SIZE
	.align		4
.L_5:
        /*0024*/ 	.byte	0x04, 0x12
        /*0026*/ 	.short	(.L_7 - .L_6)
	.align		4
.L_6:
        /*0028*/ 	.word	index@(triton_poi_fused__unsafe_index_add_mul_sub_18)
        /*002c*/ 	.word	0x00000000
.L_7:


//--------------------- .nv.info.triton_poi_fused__unsafe_index_add_mul_sub_18 --------------------------
	.section	.nv.info.triton_poi_fused__unsafe_index_add_mul_sub_18,"",@"SHT_CUDA_INFO"
	.sectionflags	@""
	.align	4


	//----- nvinfo : EIATTR_CUDA_API_VERSION
	.align		4
        /*0000*/ 	.byte	0x04, 0x37
        /*0002*/ 	.short	(.L_9 - .L_8)
.L_8:
        /*0004*/ 	.word	0x0000007c


	//----- nvinfo : EIATTR_KPARAM_INFO
	.align		4
.L_9:
        /*0008*/ 	.byte	0x04, 0x17
        /*000a*/ 	.short	(.L_11 - .L_10)
.L_10:
        /*000c*/ 	.word	0x00000000
        /*0010*/ 	.short	0x0006
        /*0012*/ 	.short	0x0030
        /*0014*/ 	.byte	0x00, 0xf0, 0x11, 0x00


	//----- nvinfo : EIATTR_KPARAM_INFO
	.align		4
.L_11:
        /*0018*/ 	.byte	0x04, 0x17
        /*001a*/ 	.short	(.L_13 - .L_12)
.L_12:
        /*001c*/ 	.word	0x00000000
        /*0020*/ 	.short	0x0005
        /*0022*/ 	.short	0x0028
        /*0024*/ 	.byte	0x00, 0xf4, 0x21, 0x00


	//----- nvinfo : EIATTR_KPARAM_INFO
	.align		4
.L_13:
        /*0028*/ 	.byte	0x04, 0x17
        /*002a*/ 	.short	(.L_15 - .L_14)
.L_14:
        /*002c*/ 	.word	0x00000000
        /*0030*/ 	.short	0x0004
        /*0032*/ 	.short	0x0020
        /*0034*/ 	.byte	0x00, 0xf4, 0x21, 0x00


	//----- nvinfo : EIATTR_KPARAM_INFO
	.align		4
.L_15:
        /*0038*/ 	.byte	0x04, 0x17
        /*003a*/ 	.short	(.L_17 - .L_16)
.L_16:
        /*003c*/ 	.word	0x00000000
        /*0040*/ 	.short	0x0003
        /*0042*/ 	.short	0x0018
        /*0044*/ 	.byte	0x00, 0xf4, 0x21, 0x00


	//----- nvinfo : EIATTR_KPARAM_INFO
	.align		4
.L_17:
        /*0048*/ 	.byte	0x04, 0x17
        /*004a*/ 	.short	(.L_19 - .L_18)
.L_18:
        /*004c*/ 	.word	0x00000000
        /*0050*/ 	.short	0x0002
        /*0052*/ 	.short	0x0010
        /*0054*/ 	.byte	0x00, 0xf4, 0x21, 0x00


	//----- nvinfo : EIATTR_KPARAM_INFO
	.align		4
.L_19:
        /*0058*/ 	.byte	0x04, 0x17
        /*005a*/ 	.short	(.L_21 - .L_20)
.L_20:
        /*005c*/ 	.word	0x00000000
        /*0060*/ 	.short	0x0001
        /*0062*/ 	.short	0x0008
        /*0064*/ 	.byte	0x00, 0xf4, 0x21, 0x00


	//----- nvinfo : EIATTR_KPARAM_INFO
	.align		4
.L_21:
        /*0068*/ 	.byte	0x04, 0x17
        /*006a*/ 	.short	(.L_23 - .L_22)
.L_22:
        /*006c*/ 	.word	0x00000000
        /*0070*/ 	.short	0x0000
        /*0072*/ 	.short	0x0000
        /*0074*/ 	.byte	0x00, 0xf4, 0x21, 0x00


	//----- nvinfo : EIATTR_SPARSE_MMA_MASK
	.align		4
.L_23:
        /*0078*/ 	.byte	0x03, 0x50
        /*007a*/ 	.short	0x0000


	//----- nvinfo : EIATTR_MAXREG_COUNT
	.align		4
        /*007c*/ 	.byte	0x03, 0x1b
        /*007e*/ 	.short	0x00ff


	//----- nvinfo : EIATTR_EXIT_INSTR_OFFSETS
	.align		4
        /*0080*/ 	.byte	0x04, 0x1c
        /*0082*/ 	.short	(.L_25 - .L_24)


	//   ....[0]....
.L_24:
        /*0084*/ 	.word	0x000001c0


	//   ....[1]....
        /*0088*/ 	.word	0x000001e0


	//----- nvinfo : EIATTR_REQNTID
	.align		4
.L_25:
        /*008c*/ 	.byte	0x04, 0x10
        /*008e*/ 	.short	(.L_27 - .L_26)
.L_26:
        /*0090*/ 	.word	0x00000080
        /*0094*/ 	.word	0x00000001
        /*0098*/ 	.word	0x00000001


	//----- nvinfo : EIATTR_CBANK_PARAM_SIZE
	.align		4
.L_27:
        /*009c*/ 	.byte	0x03, 0x19
        /*009e*/ 	.short	0x0034


	//----- nvinfo : EIATTR_PARAM_CBANK
	.align		4
        /*00a0*/ 	.byte	0x04, 0x0a
        /*00a2*/ 	.short	(.L_29 - .L_28)
	.align		4
.L_28:
        /*00a4*/ 	.word	index@(.nv.constant0.triton_poi_fused__unsafe_index_add_mul_sub_18)
        /*00a8*/ 	.short	0x0210
        /*00aa*/ 	.short	0x0034


	//----- nvinfo : EIATTR_SW_WAR
	.align		4
.L_29:
        /*00ac*/ 	.byte	0x04, 0x36
        /*00ae*/ 	.short	(.L_31 - .L_30)
.L_30:
        /*00b0*/ 	.word	0x00000008
.L_31:


//--------------------- .nv.callgraph             --------------------------
	.section	.nv.callgraph,"",@"SHT_CUDA_CALLGRAPH"
	.align	4
	.sectionentsize	8
	.align		4
        /*0000*/ 	.word	0x00000000
	.align		4
        /*0004*/ 	.word	0xffffffff
	.align		4
        /*0008*/ 	.word	0x00000000
	.align		4
        /*000c*/ 	.word	0xfffffffe
	.align		4
        /*0010*/ 	.word	0x00000000
	.align		4
        /*0014*/ 	.word	0xfffffffd
	.align		4
        /*0018*/ 	.word	0x00000000
	.align		4
        /*001c*/ 	.word	0xfffffffc


//--------------------- .text.triton_poi_fused__unsafe_index_add_mul_sub_18 --------------------------
	.section	.text.triton_poi_fused__unsafe_index_add_mul_sub_18,"ax",@progbits
	.align	128
        .global         triton_poi_fused__unsafe_index_add_mul_sub_18
        .type           triton_poi_fused__unsafe_index_add_mul_sub_18,@function
        .size           triton_poi_fused__unsafe_index_add_mul_sub_18,(.L_x_1 - triton_poi_fused__unsafe_index_add_mul_sub_18)
        .other          triton_poi_fused__unsafe_index_add_mul_sub_18,@"STO_CUDA_ENTRY STV_DEFAULT"
triton_poi_fused__unsafe_index_add_mul_sub_18:
.text.triton_poi_fused__unsafe_index_add_mul_sub_18:
[----:B------:R-:W0:Y:S02]  /*0000*/  LDC R1, c[0x0][0x28] ;  /* 0x00000a00ff017b82 */ /* 0x000e240000000800 */
[----:B------:R-:W1:Y:S01]  /*0010*/  S2R R0, SR_TID.X ;  /* 0x0000000000007919 */ /* 0x000e620000002100 */
[----:B------:R-:W2:Y:S01]  /*0020*/  LDC.64 R4, c[0x0][0x220] ;  /* 0x00008800ff047b82 */ /* 0x000ea20000000a00 */
[----:B------:R-:W-:Y:S01]  /*0030*/  ULDC.64 UR4, c[0x0][0x208] ;  /* 0x0000820000047ab9 */ /* 0x000fe20000000a00 */
[----:B------:R-:W3:Y:S06]  /*0040*/  S2R R9, SR_CTAID.X ;  /* 0x0000000000097919 */ /* 0x000eec0000002500 */
[----:B------:R-:W4:Y:S01]  /*0050*/  LDC.64 R2, c[0x0][0x230] ;  /* 0x00008c00ff027b82 */ /* 0x000f220000000a00 */
[----:B-1----:R-:W-:-:S02]  /*0060*/  LOP3.LUT R0, R0, 0x7f, RZ, 0xc0, !PT ;  /* 0x0000007f00007812 */ /* 0x002fc400078ec0ff */
[--C-:B---3--:R-:W-:Y:S02]  /*0070*/  SHF.R.U32.HI R6, RZ, 0x18, R9.reuse ;  /* 0x00000018ff067819 */ /* 0x108fe40000011609 */
[----:B------:R-:W-:Y:S01]  /*0080*/  SHF.R.S32.HI R7, RZ, 0x18, R9 ;  /* 0x00000018ff077819 */ /* 0x000fe20000011409 */
[----:B------:R-:W-:Y:S01]  /*0090*/  IMAD R9, R9, 0x80, R0 ;  /* 0x0000008009097824 */ /* 0x000fe200078e0200 */
[----:B------:R-:W-:Y:S02]  /*00a0*/  SGXT.U32 R0, R6, 0x1 ;  /* 0x000000010600781a */ /* 0x000fe40000000000 */
[----:B------:R-:W-:Y:S02]  /*00b0*/  SGXT R6, R7, 0x1 ;  /* 0x000000010706781a */ /* 0x000fe40000000200 */
[C---:B------:R-:W-:Y:S01]  /*00c0*/  ISETP.GE.AND P0, PT, R9.reuse, 0x200, PT ;  /* 0x000002000900780c */ /* 0x040fe20003f06270 */
[----:B------:R-:W-:Y:S01]  /*00d0*/  IMAD.IADD R0, R9, 0x1, R0 ;  /* 0x0000000109007824 */ /* 0x000fe200078e0200 */
[----:B------:R-:W-:-:S04]  /*00e0*/  LEA.HI R6, R6, R9, RZ, 0x2 ;  /* 0x0000000906067211 */ /* 0x000fc800078f10ff */
[----:B------:R-:W-:Y:S02]  /*00f0*/  SHF.R.S32.HI R11, RZ, 0x2, R6 ;  /* 0x00000002ff0b7819 */ /* 0x000fe40000011406 */
[----:B------:R-:W-:-:S03]  /*0100*/  LOP3.LUT R0, R0, 0xfffffffe, RZ, 0xc0, !PT ;  /* 0xfffffffe00007812 */ /* 0x000fc600078ec0ff */
[----:B--2---:R-:W-:Y:S01]  /*0110*/  IMAD.WIDE R4, R11, 0x4, R4 ;  /* 0x000000040b047825 */ /* 0x004fe200078e0204 */
[----:B------:R-:W-:Y:S01]  /*0120*/  IADD3 R7, R9, -R0, RZ ;  /* 0x8000000009077210 */ /* 0x000fe20007ffe0ff */
[----:B------:R-:W-:Y:S02]  /*0130*/  HFMA2.MMA R11, -RZ, RZ, 0, 0 ;  /* 0x00000000ff0b7435 */ /* 0x000fe400000001ff */
[----:B------:R-:W-:Y:S02]  /*0140*/  IMAD.MOV.U32 R0, RZ, RZ, RZ ;  /* 0x000000ffff007224 */ /* 0x000fe400078e00ff */
[----:B----4-:R-:W-:Y:S02]  /*0150*/  IMAD.WIDE R2, R7, 0x4, R2 ;  /* 0x0000000407027825 */ /* 0x010fe400078e0202 */
[----:B------:R-:W1:Y:S02]  /*0160*/  LDC.64 R6, c[0x0][0x238] ;  /* 0x00008e00ff067b82 */ /* 0x000e640000000a00 */
[----:B------:R-:W2:Y:S04]  /*0170*/  @!P0 LDG.E.EL R0, desc[UR4][R4.64] ;  /* 0x0000000404008981 */ /* 0x000ea8000c2e1900 */
[----:B------:R-:W3:Y:S01]  /*0180*/  @!P0 LDG.E.EL R11, desc[UR4][R2.64] ;  /* 0x00000004020b8981 */ /* 0x000ee2000c2e1900 */
[----:B-1----:R-:W-:-:S04]  /*0190*/  IMAD.WIDE R6, R9, 0x4, R6 ;  /* 0x0000000409067825 */ /* 0x002fc800078e0206 */
[----:B--2---:R-:W-:-:S04]  /*01a0*/  FADD R13, R0, -R0 ;  /* 0x80000000000d7221 */ /* 0x004fc80000000000 */
[----:B---3--:R-:W-:Y:S01]  /*01b0*/  FFMA R11, R13, R11, R0 ;  /* 0x0000000b0d0b7223 */ /* 0x008fe20000000000 */
[----:B------:R-:W-:Y:S06]  /*01c0*/  @P0 EXIT ;  /* 0x000000000000094d */ /* 0x000fec0003800000 */
[----:B------:R-:W-:Y:S01]  /*01d0*/  STG.E desc[UR4][R6.64], R11 ;  /* 0x0000000b06007986 */ /* 0x000fe2000c101904 */
[----:B------:R-:W-:Y:S05]  /*01e0*/  EXIT ;  /* 0x000000000000794d */ /* 0x000fea0003800000 */
.L_x_0:
[----:B------:R-:W-:-:S00]  /*01f0*/  BRA `(.L_x_0) ;  /* 0xfffffffc00fc7947 */ /* 0x000fc0000383ffff */
[----:B------:R-:W-:-:S00]  /*0200*/  NOP ;  /* 0x0000000000007918 */ /* 0x000fc00000000000 */
[----:B------:R-:W-:-:S00]  /*0210*/  NOP ;  /* 0x0000000000007918 */ /* 0x000fc00000000000 */
[----:B------:R-:W-:-:S00]  /*0220*/  NOP ;  /* 0x0000000000007918 */ /* 0x000fc00000000000 */
[----:B------:R-:W-:-:S00]  /*0230*/  NOP ;  /* 0x0000000000007918 */ /* 0x000fc00000000000 */
[----:B------:R-:W-:-:S00]  /*0240*/  NOP ;  /* 0x0000000000007918 */ /* 0x000fc00000000000 */
[----:B------:R-:W-:-:S00]  /*0250*/  NOP ;  /* 0x0000000000007918 */ /* 0x000fc00000000000 */
[----:B------:R-:W-:-:S00]  /*0260*/  NOP ;  /* 0x0000000000007918 */ /* 0x000fc00000000000 */
[----:B------:R-:W-:-:S00]  /*0270*/  NOP ;  /* 0x0000000000007918 */ /* 0x000fc00000000000 */
.L_x_1:


//--------------------- .nv.constant0.triton_poi_fused__unsafe_index_add_mul_sub_18 --------------------------
	.section	.nv.constant0.triton_poi_fused__unsafe_index_add_mul_sub_18,"a",@progbits
	.sectionflags	@""
	.align	4
.nv.constant0.triton_poi_fused__unsafe_index_add_mul_sub_18:
	.zero		580
